//
// Generated by NVIDIA NVVM Compiler
//
// Compiler Build ID: CL-36424714
// Cuda compilation tools, release 13.0, V13.0.88
// Based on NVVM 20.0.0
//

.version 9.0
.target sm_100
.address_size 64

	// .globl	_Z15adjustIncrementPjS_i

.visible .entry _Z15adjustIncrementPjS_i(
	.param .u64 .ptr .align 1 _Z15adjustIncrementPjS_i_param_0,
	.param .u64 .ptr .align 1 _Z15adjustIncrementPjS_i_param_1,
	.param .u32 _Z15adjustIncrementPjS_i_param_2
)
{
	.reg .pred 	%p<2>;
	.reg .b32 	%r<16>;
	.reg .b64 	%rd<13>;

	ld.param.u64 	%rd6, [_Z15adjustIncrementPjS_i_param_0];
	ld.param.u64 	%rd7, [_Z15adjustIncrementPjS_i_param_1];
	ld.param.u32 	%r2, [_Z15adjustIncrementPjS_i_param_2];
	cvta.to.global.u64 	%rd8, %rd6;
	cvta.to.global.u64 	%rd1, %rd7;
	mov.u32 	%r1, %ctaid.x;
	mov.u32 	%r3, %ntid.x;
	mul.lo.s32 	%r4, %r3, %r1;
	shl.b32 	%r5, %r4, 1;
	mov.u32 	%r6, %tid.x;
	shl.b32 	%r7, %r6, 1;
	add.s32 	%r8, %r5, %r7;
	or.b32  	%r9, %r8, 1;
	setp.ge.s32 	%p1, %r9, %r2;
	mul.wide.s32 	%rd9, %r8, 4;
	add.s64 	%rd2, %rd8, %rd9;
	@%p1 bra 	$L__BB0_2;
	mul.wide.u32 	%rd11, %r1, 4;
	add.s64 	%rd12, %rd1, %rd11;
	ld.global.u32 	%r10, [%rd12];
	ld.global.u32 	%r11, [%rd2+4];
	add.s32 	%r12, %r11, %r10;
	st.global.u32 	[%rd2+4], %r12;
	bra.uni 	$L__BB0_3;
$L__BB0_2:
	mul.wide.u32 	%rd10, %r1, 4;
	add.s64 	%rd12, %rd1, %rd10;
$L__BB0_3:
	ld.global.u32 	%r13, [%rd12];
	ld.global.u32 	%r14, [%rd2];
	add.s32 	%r15, %r14, %r13;
	st.global.u32 	[%rd2], %r15;
	ret;

}


// ===== COMPILED SASS (sm_100) =====

	.target	sm_100

	.elftype	@"ET_EXEC"


//--------------------- .note.nv.tkinfo           --------------------------
	.section	.note.nv.tkinfo,"",@"SHT_NOTE"
	.sectionflags	@"SHF_NOTE_NV_TKINFO"
	.tkinfo
        /*0018*/ 	.word	0x00000002
        /*0030*/ 	.string	""
        /*0030*/ 	.string	"ptxas"
        /*0030*/ 	.string	"Cuda compilation tools, release 13.0, V13.0.88"
        /*0030*/ 	.string	"Build cuda_13.0.r13.0/compiler.36424714_0"
        /*0030*/ 	.string	"-arch sm_100 -m 64 "



//--------------------- .note.nv.cuinfo           --------------------------
	.section	.note.nv.cuinfo,"",@"SHT_NOTE"
	.sectionflags	@"SHF_NOTE_NV_CUINFO"
        /*0018*/ 	.short	0x0002
        /*001a*/ 	.short	0x0064
        /*001c*/ 	.short	0x0082
	.zero		2


//--------------------- .nv.info                  --------------------------
	.section	.nv.info,"",@"SHT_CUDA_INFO"
	.align	4


	//----- nvinfo : EIATTR_REGCOUNT
	.align		4
        /*0000*/ 	.byte	0x04, 0x2f
        /*0002*/ 	.short	(.L_1 - .L_0)
	.align		4
.L_0:
        /*0004*/ 	.word	index@(_Z15adjustIncrementPjS_i)
        /*0008*/ 	.word	0x0000000e


	//----- nvinfo : EIATTR_FRAME_SIZE
	.align		4
.L_1:
        /*000c*/ 	.byte	0x04, 0x11
        /*000e*/ 	.short	(.L_3 - .L_2)
	.align		4
.L_2:
        /*0010*/ 	.word	index@(_Z15adjustIncrementPjS_i)
        /*0014*/ 	.word	0x00000000


	//----- nvinfo : EIATTR_MIN_STACK_SIZE
	.align		4
.L_3:
        /*0018*/ 	.byte	0x04, 0x12
        /*001a*/ 	.short	(.L_5 - .L_4)
	.align		4
.L_4:
        /*001c*/ 	.word	index@(_Z15adjustIncrementPjS_i)
        /*0020*/ 	.word	0x00000000
.L_5:


//--------------------- .nv.compat                --------------------------
	.section	.nv.compat,"",@"SHT_CUDA_COMPAT_INFO"
	.align	4
        /*0000*/ 	.byte	0x02, 0x09, 0x00, 0x00, 0x02, 0x02, 0x01, 0x00, 0x02, 0x05, 0x05, 0x00, 0x03, 0x07, 0x01, 0x01
        /*0010*/ 	.byte	0x02, 0x03, 0x00, 0x00, 0x02, 0x06, 0x01, 0x00, 0x04, 0x0b, 0x08, 0x00, 0x09, 0x00, 0x00, 0x00
        /*0020*/ 	.byte	0x00, 0x00, 0x00, 0x00


//--------------------- .nv.info._Z15adjustIncrementPjS_i --------------------------
	.section	.nv.info._Z15adjustIncrementPjS_i,"",@"SHT_CUDA_INFO"
	.sectionflags	@""
	.align	4


	//----- nvinfo : EIATTR_CUDA_API_VERSION
	.align		4
        /*0000*/ 	.byte	0x04, 0x37
        /*0002*/ 	.short	(.L_7 - .L_6)
.L_6:
        /*0004*/ 	.word	0x00000082


	//----- nvinfo : EIATTR_KPARAM_INFO
	.align		4
.L_7:
        /*0008*/ 	.byte	0x04, 0x17
        /*000a*/ 	.short	(.L_9 - .L_8)
.L_8:
        /*000c*/ 	.word	0x00000000
        /*0010*/ 	.short	0x0002
        /*0012*/ 	.short	0x0010
        /*0014*/ 	.byte	0x00, 0xf0, 0x11, 0x00


	//----- nvinfo : EIATTR_KPARAM_INFO
	.align		4
.L_9:
        /*0018*/ 	.byte	0x04, 0x17
        /*001a*/ 	.short	(.L_11 - .L_10)
.L_10:
        /*001c*/ 	.word	0x00000000
        /*0020*/ 	.short	0x0001
        /*0022*/ 	.short	0x0008
        /*0024*/ 	.byte	0x00, 0xf5, 0x21, 0x00


	//----- nvinfo : EIATTR_KPARAM_INFO
	.align		4
.L_11:
        /*0028*/ 	.byte	0x04, 0x17
        /*002a*/ 	.short	(.L_13 - .L_12)
.L_12:
        /*002c*/ 	.word	0x00000000
        /*0030*/ 	.short	0x0000
        /*0032*/ 	.short	0x0000
        /*0034*/ 	.byte	0x00, 0xf5, 0x21, 0x00


	//----- nvinfo : EIATTR_SPARSE_MMA_MASK
	.align		4
.L_13:
        /*0038*/ 	.byte	0x03, 0x50
        /*003a*/ 	.short	0x0000


	//----- nvinfo : EIATTR_MAXREG_COUNT
	.align		4
        /*003c*/ 	.byte	0x03, 0x1b
        /*003e*/ 	.short	0x00ff


	//----- nvinfo : EIATTR_MERCURY_ISA_VERSION
	.align		4
        /*0040*/ 	.byte	0x03, 0x5f
        /*0042*/ 	.short	0x0101


	//----- nvinfo : EIATTR_VRC_CTA_INIT_COUNT
	.align		4
        /*0044*/ 	.byte	0x02, 0x4a
	.zero		1
	.zero		1


	//----- nvinfo : EIATTR_EXIT_INSTR_OFFSETS
	.align		4
        /*0048*/ 	.byte	0x04, 0x1c
        /*004a*/ 	.short	(.L_15 - .L_14)


	//   ....[0]....
.L_14:
        /*004c*/ 	.word	0x000001a0


	//----- nvinfo : EIATTR_CBANK_PARAM_SIZE
	.align		4
.L_15:
        /*0050*/ 	.byte	0x03, 0x19
        /*0052*/ 	.short	0x0014


	//----- nvinfo : EIATTR_PARAM_CBANK
	.align		4
        /*0054*/ 	.byte	0x04, 0x0a
        /*0056*/ 	.short	(.L_17 - .L_16)
	.align		4
.L_16:
        /*0058*/ 	.word	index@(.nv.constant0._Z15adjustIncrementPjS_i)
        /*005c*/ 	.short	0x0380
        /*005e*/ 	.short	0x0014


	//----- nvinfo : EIATTR_SW_WAR
	.align		4
.L_17:
        /*0060*/ 	.byte	0x04, 0x36
        /*0062*/ 	.short	(.L_19 - .L_18)
.L_18:
        /*0064*/ 	.word	0x00000008
.L_19:


//--------------------- .nv.callgraph             --------------------------
	.section	.nv.callgraph,"",@"SHT_CUDA_CALLGRAPH"
	.align	4
	.sectionentsize	8
	.align		4
        /*0000*/ 	.word	0x00000000
	.align		4
        /*0004*/ 	.word	0xffffffff
	.align		4
        /*0008*/ 	.word	0x00000000
	.align		4
        /*000c*/ 	.word	0xfffffffe
	.align		4
        /*0010*/ 	.word	0x00000000
	.align		4
        /*0014*/ 	.word	0xfffffffd
	.align		4
        /*0018*/ 	.word	0x00000000
	.align		4
        /*001c*/ 	.word	0xfffffffc


//--------------------- .text._Z15adjustIncrementPjS_i --------------------------
	.section	.text._Z15adjustIncrementPjS_i,"ax",@progbits
	.align	128
        .global         _Z15adjustIncrementPjS_i
        .type           _Z15adjustIncrementPjS_i,@function
        .size           _Z15adjustIncrementPjS_i,(.L_x_1 - _Z15adjustIncrementPjS_i)
        .other          _Z15adjustIncrementPjS_i,@"STO_CUDA_ENTRY STV_DEFAULT"
_Z15adjustIncrementPjS_i:
.text._Z15adjustIncrementPjS_i:
[----:B------:R-:W-:Y:S01]  /*0000*/  LDC R1, c[0x0][0x37c] ;  /* 0x0000df00ff017b82 */ /* 0x000fe20000000800 */
[----:B------:R-:W0:Y:S01]  /*0010*/  S2R R9, SR_CTAID.X ;  /* 0x0000000000097919 */ /* 0x000e220000002500 */
[----:B------:R-:W1:Y:S06]  /*0020*/  LDCU UR4, c[0x0][0x360] ;  /* 0x00006c00ff0477ac */ /* 0x000e6c0008000800 */
[----:B------:R-:W2:Y:S01]  /*0030*/  LDC.64 R2, c[0x0][0x380] ;  /* 0x0000e000ff027b82 */ /* 0x000ea20000000a00 */
[----:B------:R-:W1:Y:S01]  /*0040*/  S2R R0, SR_TID.X ;  /* 0x0000000000007919 */ /* 0x000e620000002100 */
[----:B------:R-:W3:Y:S06]  /*0050*/  LDCU UR6, c[0x0][0x390] ;  /* 0x00007200ff0677ac */ /* 0x000eec0008000800 */
[----:B------:R-:W0:Y:S02]  /*0060*/  LDC.64 R4, c[0x0][0x388] ;  /* 0x0000e200ff047b82 */ /* 0x000e240000000a00 */
[----:B0-----:R-:W-:-:S04]  /*0070*/  IMAD.WIDE.U32 R4, R9, 0x4, R4 ;  /* 0x0000000409047825 */ /* 0x001fc800078e0004 */
[----:B-1----:R-:W-:Y:S01]  /*0080*/  IMAD R0, R9, UR4, R0 ;  /* 0x0000000409007c24 */ /* 0x002fe2000f8e0200 */
[----:B------:R-:W0:Y:S04]  /*0090*/  LDCU.64 UR4, c[0x0][0x358] ;  /* 0x00006b00ff0477ac */ /* 0x000e280008000a00 */
[----:B------:R-:W-:-:S05]  /*00a0*/  SHF.L.U32 R7, R0, 0x1, RZ ;  /* 0x0000000100077819 */ /* 0x000fca00000006ff */
[C---:B------:R-:W-:Y:S02]  /*00b0*/  VIADD R0, R7.reuse, 0x1 ;  /* 0x0000000107007836 */ /* 0x040fe40000000000 */
[----:B--2---:R-:W-:-:S03]  /*00c0*/  IMAD.WIDE R2, R7, 0x4, R2 ;  /* 0x0000000407027825 */ /* 0x004fc600078e0202 */
[----:B---3--:R-:W-:Y:S02]  /*00d0*/  ISETP.GE.AND P0, PT, R0, UR6, PT ;  /* 0x0000000600007c0c */ /* 0x008fe4000bf06270 */
[----:B0-----:R-:W2:Y:S11]  /*00e0*/  LDG.E R11, desc[UR4][R2.64] ;  /* 0x00000004020b7981 */ /* 0x001eb6000c1e1900 */
[----:B------:R-:W3:Y:S04]  /*00f0*/  @!P0 LDG.E R9, desc[UR4][R2.64+0x4] ;  /* 0x0000040402098981 */ /* 0x000ee8000c1e1900 */
[----:B------:R-:W3:Y:S01]  /*0100*/  @!P0 LDG.E R0, desc[UR4][R4.64] ;  /* 0x0000000404008981 */ /* 0x000ee2000c1e1900 */
[----:B------:R-:W-:Y:S01]  /*0110*/  @!P0 MOV R6, R4 ;  /* 0x0000000400068202 */ /* 0x000fe20000000f00 */
[----:B------:R-:W-:Y:S01]  /*0120*/  @!P0 IMAD.MOV.U32 R7, RZ, RZ, R5 ;  /* 0x000000ffff078224 */ /* 0x000fe200078e0005 */
[----:B------:R-:W-:Y:S01]  /*0130*/  @P0 MOV R7, R5 ;  /* 0x0000000500070202 */ /* 0x000fe20000000f00 */
[----:B------:R-:W-:Y:S01]  /*0140*/  @P0 IMAD.MOV.U32 R6, RZ, RZ, R4 ;  /* 0x000000ffff060224 */ /* 0x000fe200078e0004 */
[----:B---3--:R-:W-:-:S05]  /*0150*/  @!P0 IADD3 R9, PT, PT, R0, R9, RZ ;  /* 0x0000000900098210 */ /* 0x008fca0007ffe0ff */
[----:B------:R-:W-:Y:S04]  /*0160*/  @!P0 STG.E desc[UR4][R2.64+0x4], R9 ;  /* 0x0000040902008986 */ /* 0x000fe8000c101904 */
[----:B------:R-:W2:Y:S02]  /*0170*/  LDG.E R6, desc[UR4][R6.64] ;  /* 0x0000000406067981 */ /* 0x000ea4000c1e1900 */
[----:B--2---:R-:W-:-:S05]  /*0180*/  IADD3 R11, PT, PT, R6, R11, RZ ;  /* 0x0000000b060b7210 */ /* 0x004fca0007ffe0ff */
[----:B------:R-:W-:Y:S01]  /*0190*/  STG.E desc[UR4][R2.64], R11 ;  /* 0x0000000b02007986 */ /* 0x000fe2000c101904 */
[----:B------:R-:W-:Y:S05]  /*01a0*/  EXIT ;  /* 0x000000000000794d */ /* 0x000fea0003800000 */
.L_x_0:
[----:B------:R-:W-:-:S00]  /*01b0*/  BRA `(.L_x_0) ;  /* 0xfffffffc00fc7947 */ /* 0x000fc0000383ffff */
[----:B------:R-:W-:-:S00]  /*01c0*/  NOP ;  /* 0x0000000000007918 */ /* 0x000fc00000000000 */
        /* <DEDUP_REMOVED lines=11> */
.L_x_1:


//--------------------- .nv.shared.reserved.0     --------------------------
	.section	.nv.shared.reserved.0,"aw",@nobits
	.weak		__nv_reservedSMEM_offset_0_alias
	.size		__nv_reservedSMEM_offset_0_alias, 0, 64
	.other		__nv_reservedSMEM_offset_0_alias,@"STO_CUDA_RESERVED_SHARED STV_DEFAULT"
__nv_reservedSMEM_offset_0_alias:
	.zero		0
	.zero		64


//--------------------- .nv.constant0._Z15adjustIncrementPjS_i --------------------------
	.section	.nv.constant0._Z15adjustIncrementPjS_i,"a",@progbits
	.sectionflags	@""
	.align	4
.nv.constant0._Z15adjustIncrementPjS_i:
	.zero		916


//--------------------- SYMBOLS --------------------------

	.type		.nv.reservedSmem.offset0,@object
	.size		.nv.reservedSmem.offset0,0x4
